//
// Generated by NVIDIA NVVM Compiler
//
// Compiler Build ID: CL-36424714
// Cuda compilation tools, release 13.0, V13.0.88
// Based on NVVM 20.0.0
//

.version 9.0
.target sm_100
.address_size 64

	// .globl	_Z2k1v
.extern .func  (.param .b32 func_retval0) vprintf
(
	.param .b64 vprintf_param_0,
	.param .b64 vprintf_param_1
)
;
.global .align 4 .u32 wlsize;
.global .align 4 .b8 worklist[40000];
.global .align 1 .b8 $str[36] = {110, 117, 109, 98, 101, 114, 32, 111, 102, 32, 101, 108, 101, 109, 101, 110, 116, 115, 32, 105, 110, 32, 119, 111, 114, 107, 108, 105, 115, 116, 58, 32, 37, 100, 10};

.visible .entry _Z2k1v()
{
	.reg .b32 	%r<6>;
	.reg .b64 	%rd<4>;

	mov.u32 	%r1, %ctaid.x;
	mov.u32 	%r2, %ntid.x;
	mov.u32 	%r3, %tid.x;
	mad.lo.s32 	%r4, %r1, %r2, %r3;
	atom.global.inc.u32 	%r5, [wlsize], 10000;
	mul.wide.u32 	%rd1, %r5, 4;
	mov.u64 	%rd2, worklist;
	add.s64 	%rd3, %rd2, %rd1;
	st.global.u32 	[%rd3], %r4;
	ret;

}
	// .globl	_Z2k2v
.visible .entry _Z2k2v()
{
	.local .align 8 .b8 	__local_depot1[8];
	.reg .b64 	%SP;
	.reg .b64 	%SPL;
	.reg .b32 	%r<4>;
	.reg .b64 	%rd<5>;

	mov.u64 	%SPL, __local_depot1;
	cvta.local.u64 	%SP, %SPL;
	add.u64 	%rd1, %SP, 0;
	add.u64 	%rd2, %SPL, 0;
	ld.global.u32 	%r1, [wlsize];
	st.local.u32 	[%rd2], %r1;
	mov.u64 	%rd3, $str;
	cvta.global.u64 	%rd4, %rd3;
	{ // callseq 0, 0
	.param .b64 param0;
	st.param.b64 	[param0], %rd4;
	.param .b64 param1;
	st.param.b64 	[param1], %rd1;
	.param .b32 retval0;
	call.uni (retval0), 
	vprintf, 
	(
	param0, 
	param1
	);
	ld.param.b32 	%r2, [retval0];
	} // callseq 0
	ret;

}


// ===== COMPILED SASS (sm_100) =====

	.target	sm_100

	.elftype	@"ET_EXEC"


//--------------------- .note.nv.tkinfo           --------------------------
	.section	.note.nv.tkinfo,"",@"SHT_NOTE"
	.sectionflags	@"SHF_NOTE_NV_TKINFO"
	.tkinfo
        /*0018*/ 	.word	0x00000002
        /*0030*/ 	.string	""
        /*0030*/ 	.string	"ptxas"
        /*0030*/ 	.string	"Cuda compilation tools, release 13.0, V13.0.88"
        /*0030*/ 	.string	"Build cuda_13.0.r13.0/compiler.36424714_0"
        /*0030*/ 	.string	"-arch sm_100 -m 64 "



//--------------------- .note.nv.cuinfo           --------------------------
	.section	.note.nv.cuinfo,"",@"SHT_NOTE"
	.sectionflags	@"SHF_NOTE_NV_CUINFO"
        /*0018*/ 	.short	0x0002
        /*001a*/ 	.short	0x0064
        /*001c*/ 	.short	0x0082
	.zero		2


//--------------------- .nv.info                  --------------------------
	.section	.nv.info,"",@"SHT_CUDA_INFO"
	.align	4


	//----- nvinfo : EIATTR_REGCOUNT
	.align		4
        /*0000*/ 	.byte	0x04, 0x2f
        /*0002*/ 	.short	(.L_4 - .L_3)
	.align		4
.L_3:
        /*0004*/ 	.word	index@(_Z2k1v)
        /*0008*/ 	.word	0x0000000c


	//----- nvinfo : EIATTR_FRAME_SIZE
	.align		4
.L_4:
        /*000c*/ 	.byte	0x04, 0x11
        /*000e*/ 	.short	(.L_6 - .L_5)
	.align		4
.L_5:
        /*0010*/ 	.word	index@(_Z2k1v)
        /*0014*/ 	.word	0x00000000


	//----- nvinfo : EIATTR_REGCOUNT
	.align		4
.L_6:
        /*0018*/ 	.byte	0x04, 0x2f
        /*001a*/ 	.short	(.L_8 - .L_7)
	.align		4
.L_7:
        /*001c*/ 	.word	index@(_Z2k2v)
        /*0020*/ 	.word	0x00000018


	//----- nvinfo : EIATTR_FRAME_SIZE
	.align		4
.L_8:
        /*0024*/ 	.byte	0x04, 0x11
        /*0026*/ 	.short	(.L_10 - .L_9)
	.align		4
.L_9:
        /*0028*/ 	.word	index@(_Z2k2v)
        /*002c*/ 	.word	0x00000008


	//----- nvinfo : EIATTR_MIN_STACK_SIZE
	.align		4
.L_10:
        /*0030*/ 	.byte	0x04, 0x12
        /*0032*/ 	.short	(.L_12 - .L_11)
	.align		4
.L_11:
        /*0034*/ 	.word	index@(_Z2k2v)
        /*0038*/ 	.word	0x00000008


	//----- nvinfo : EIATTR_MIN_STACK_SIZE
	.align		4
.L_12:
        /*003c*/ 	.byte	0x04, 0x12
        /*003e*/ 	.short	(.L_14 - .L_13)
	.align		4
.L_13:
        /*0040*/ 	.word	index@(_Z2k1v)
        /*0044*/ 	.word	0x00000000
.L_14:


//--------------------- .nv.compat                --------------------------
	.section	.nv.compat,"",@"SHT_CUDA_COMPAT_INFO"
	.align	4
        /*0000*/ 	.byte	0x02, 0x09, 0x00, 0x00, 0x02, 0x02, 0x01, 0x00, 0x02, 0x05, 0x05, 0x00, 0x03, 0x07, 0x01, 0x01
        /*0010*/ 	.byte	0x02, 0x03, 0x00, 0x00, 0x02, 0x06, 0x01, 0x00, 0x04, 0x0b, 0x08, 0x00, 0x09, 0x00, 0x00, 0x00
        /*0020*/ 	.byte	0x00, 0x00, 0x00, 0x00


//--------------------- .nv.info._Z2k2v           --------------------------
	.section	.nv.info._Z2k2v,"",@"SHT_CUDA_INFO"
	.sectionflags	@""
	.align	4


	//----- nvinfo : EIATTR_CUDA_API_VERSION
	.align		4
        /*0000*/ 	.byte	0x04, 0x37
        /*0002*/ 	.short	(.L_16 - .L_15)
.L_15:
        /*0004*/ 	.word	0x00000082


	//----- nvinfo : EIATTR_SPARSE_MMA_MASK
	.align		4
.L_16:
        /*0008*/ 	.byte	0x03, 0x50
        /*000a*/ 	.short	0x0000


	//----- nvinfo : EIATTR_MAXREG_COUNT
	.align		4
        /*000c*/ 	.byte	0x03, 0x1b
        /*000e*/ 	.short	0x00ff


	//----- nvinfo : EIATTR_EXTERNS
	.align		4
        /*0010*/ 	.byte	0x04, 0x0f
        /*0012*/ 	.short	(.L_18 - .L_17)


	//   ....[0]....
	.align		4
.L_17:
        /*0014*/ 	.word	index@(vprintf)


	//----- nvinfo : EIATTR_MERCURY_ISA_VERSION
	.align		4
.L_18:
        /*0018*/ 	.byte	0x03, 0x5f
        /*001a*/ 	.short	0x0101


	//----- nvinfo : EIATTR_VRC_CTA_INIT_COUNT
	.align		4
        /*001c*/ 	.byte	0x02, 0x4a
	.zero		1
	.zero		1


	//----- nvinfo : EIATTR_SYSCALL_OFFSETS
	.align		4
        /*0020*/ 	.byte	0x04, 0x46
        /*0022*/ 	.short	(.L_20 - .L_19)


	//   ....[0]....
.L_19:
        /*0024*/ 	.word	0x00000100


	//----- nvinfo : EIATTR_EXIT_INSTR_OFFSETS
	.align		4
.L_20:
        /*0028*/ 	.byte	0x04, 0x1c
        /*002a*/ 	.short	(.L_22 - .L_21)


	//   ....[0]....
.L_21:
        /*002c*/ 	.word	0x00000110


	//----- nvinfo : EIATTR_SW_WAR
	.align		4
.L_22:
        /*0030*/ 	.byte	0x04, 0x36
        /*0032*/ 	.short	(.L_24 - .L_23)
.L_23:
        /*0034*/ 	.word	0x00000008
.L_24:


//--------------------- .nv.info._Z2k1v           --------------------------
	.section	.nv.info._Z2k1v,"",@"SHT_CUDA_INFO"
	.sectionflags	@""
	.align	4


	//----- nvinfo : EIATTR_CUDA_API_VERSION
	.align		4
        /*0000*/ 	.byte	0x04, 0x37
        /*0002*/ 	.short	(.L_26 - .L_25)
.L_25:
        /*0004*/ 	.word	0x00000082


	//----- nvinfo : EIATTR_SPARSE_MMA_MASK
	.align		4
.L_26:
        /*0008*/ 	.byte	0x03, 0x50
        /*000a*/ 	.short	0x0000


	//----- nvinfo : EIATTR_MAXREG_COUNT
	.align		4
        /*000c*/ 	.byte	0x03, 0x1b
        /*000e*/ 	.short	0x00ff


	//----- nvinfo : EIATTR_MERCURY_ISA_VERSION
	.align		4
        /*0010*/ 	.byte	0x03, 0x5f
        /*0012*/ 	.short	0x0101


	//----- nvinfo : EIATTR_VRC_CTA_INIT_COUNT
	.align		4
        /*0014*/ 	.byte	0x02, 0x4a
	.zero		1
	.zero		1


	//----- nvinfo : EIATTR_EXIT_INSTR_OFFSETS
	.align		4
        /*0018*/ 	.byte	0x04, 0x1c
        /*001a*/ 	.short	(.L_28 - .L_27)


	//   ....[0]....
.L_27:
        /*001c*/ 	.word	0x000000c0


	//----- nvinfo : EIATTR_SW_WAR
	.align		4
.L_28:
        /*0020*/ 	.byte	0x04, 0x36
        /*0022*/ 	.short	(.L_30 - .L_29)
.L_29:
        /*0024*/ 	.word	0x00000008
.L_30:


//--------------------- .nv.callgraph             --------------------------
	.section	.nv.callgraph,"",@"SHT_CUDA_CALLGRAPH"
	.align	4
	.sectionentsize	8
	.align		4
        /*0000*/ 	.word	0x00000000
	.align		4
        /*0004*/ 	.word	0xffffffff
	.align		4
        /*0008*/ 	.word	index@(_Z2k2v)
	.align		4
        /*000c*/ 	.word	index@(vprintf)
	.align		4
        /*0010*/ 	.word	0x00000000
	.align		4
        /*0014*/ 	.word	0xfffffffe
	.align		4
        /*0018*/ 	.word	0x00000000
	.align		4
        /*001c*/ 	.word	0xfffffffd
	.align		4
        /*0020*/ 	.word	0x00000000
	.align		4
        /*0024*/ 	.word	0xfffffffc


//--------------------- .nv.constant4             --------------------------
	.section	.nv.constant4,"a",@progbits
	.align	8
	.align		8
.nv.constant4:
        /*0000*/ 	.dword	vprintf
	.align		8
        /*0008*/ 	.dword	wlsize
	.align		8
        /*0010*/ 	.dword	worklist
	.align		8
        /*0018*/ 	.dword	$str


//--------------------- .text._Z2k2v              --------------------------
	.section	.text._Z2k2v,"ax",@progbits
	.align	128
        .global         _Z2k2v
        .type           _Z2k2v,@function
        .size           _Z2k2v,(.L_x_3 - _Z2k2v)
        .other          _Z2k2v,@"STO_CUDA_ENTRY STV_DEFAULT"
_Z2k2v:
.text._Z2k2v:
[----:B------:R-:W0:Y:S08]  /*0000*/  LDC R1, c[0x0][0x37c] ;  /* 0x0000df00ff017b82 */ /* 0x000e300000000800 */
[----:B------:R-:W1:Y:S01]  /*0010*/  LDC.64 R2, c[0x4][0x8] ;  /* 0x01000200ff027b82 */ /* 0x000e620000000a00 */
[----:B------:R-:W1:Y:S01]  /*0020*/  LDCU.64 UR4, c[0x0][0x358] ;  /* 0x00006b00ff0477ac */ /* 0x000e620008000a00 */
[----:B0-----:R-:W-:Y:S01]  /*0030*/  VIADD R1, R1, 0xfffffff8 ;  /* 0xfffffff801017836 */ /* 0x001fe20000000000 */
[----:B------:R-:W0:Y:S01]  /*0040*/  LDCU.64 UR6, c[0x4][0x18] ;  /* 0x01000300ff0677ac */ /* 0x000e220008000a00 */
[----:B-1----:R-:W2:Y:S01]  /*0050*/  LDG.E R2, desc[UR4][R2.64] ;  /* 0x0000000402027981 */ /* 0x002ea2000c1e1900 */
[----:B------:R-:W-:Y:S01]  /*0060*/  MOV R0, 0x0 ;  /* 0x0000000000007802 */ /* 0x000fe20000000f00 */
[----:B------:R-:W1:Y:S01]  /*0070*/  LDCU UR4, c[0x0][0x2f8] ;  /* 0x00005f00ff0477ac */ /* 0x000e620008000800 */
[----:B0-----:R-:W-:Y:S01]  /*0080*/  IMAD.U32 R4, RZ, RZ, UR6 ;  /* 0x00000006ff047e24 */ /* 0x001fe2000f8e00ff */
[----:B------:R-:W-:Y:S01]  /*0090*/  MOV R5, UR7 ;  /* 0x0000000700057c02 */ /* 0x000fe20008000f00 */
[----:B------:R0:W3:Y:S01]  /*00a0*/  LDC.64 R8, c[0x4][R0] ;  /* 0x0100000000087b82 */ /* 0x0000e20000000a00 */
[----:B------:R-:W4:Y:S01]  /*00b0*/  LDCU UR5, c[0x0][0x2fc] ;  /* 0x00005f80ff0577ac */ /* 0x000f220008000800 */
[----:B-1----:R-:W-:-:S05]  /*00c0*/  IADD3 R6, P0, PT, R1, UR4, RZ ;  /* 0x0000000401067c10 */ /* 0x002fca000ff1e0ff */
[----:B----4-:R-:W-:Y:S01]  /*00d0*/  IMAD.X R7, RZ, RZ, UR5, P0 ;  /* 0x00000005ff077e24 */ /* 0x010fe200080e06ff */
[----:B--23--:R0:W-:Y:S07]  /*00e0*/  STL [R1], R2 ;  /* 0x0000000201007387 */ /* 0x00c1ee0000100800 */
[----:B------:R-:W-:-:S07]  /*00f0*/  LEPC R20, `(.L_x_0) ;  /* 0x000000001014794e */ /* 0x000fce0000000000 */
[----:B0-----:R-:W-:Y:S05]  /*0100*/  CALL.ABS.NOINC R8 ;  /* 0x0000000008007343 */ /* 0x001fea0003c00000 */
.L_x_0:
[----:B------:R-:W-:Y:S05]  /*0110*/  EXIT ;  /* 0x000000000000794d */ /* 0x000fea0003800000 */
.L_x_1:
[----:B------:R-:W-:-:S00]  /*0120*/  BRA `(.L_x_1) ;  /* 0xfffffffc00fc7947 */ /* 0x000fc0000383ffff */
[----:B------:R-:W-:-:S00]  /*0130*/  NOP ;  /* 0x0000000000007918 */ /* 0x000fc00000000000 */
        /* <DEDUP_REMOVED lines=12> */
.L_x_3:


//--------------------- .text._Z2k1v              --------------------------
	.section	.text._Z2k1v,"ax",@progbits
	.align	128
        .global         _Z2k1v
        .type           _Z2k1v,@function
        .size           _Z2k1v,(.L_x_4 - _Z2k1v)
        .other          _Z2k1v,@"STO_CUDA_ENTRY STV_DEFAULT"
_Z2k1v:
.text._Z2k1v:
[----:B------:R-:W-:Y:S08]  /*0000*/  LDC R1, c[0x0][0x37c] ;  /* 0x0000df00ff017b82 */ /* 0x000ff00000000800 */
[----:B------:R-:W0:Y:S01]  /*0010*/  LDC.64 R2, c[0x4][0x8] ;  /* 0x01000200ff027b82 */ /* 0x000e220000000a00 */
[----:B------:R-:W0:Y:S01]  /*0020*/  LDCU.64 UR4, c[0x0][0x358] ;  /* 0x00006b00ff0477ac */ /* 0x000e220008000a00 */
[----:B------:R-:W-:Y:S01]  /*0030*/  HFMA2 R9, -RZ, RZ, 0, 0.027587890625 ;  /* 0x00002710ff097431 */ /* 0x000fe200000001ff */
[----:B------:R-:W1:Y:S05]  /*0040*/  S2R R0, SR_TID.X ;  /* 0x0000000000007919 */ /* 0x000e6a0000002100 */
[----:B------:R-:W1:Y:S08]  /*0050*/  S2UR UR6, SR_CTAID.X ;  /* 0x00000000000679c3 */ /* 0x000e700000002500 */
[----:B------:R-:W1:Y:S01]  /*0060*/  LDC R7, c[0x0][0x360] ;  /* 0x0000d800ff077b82 */ /* 0x000e620000000800 */
[----:B0-----:R-:W2:Y:S07]  /*0070*/  ATOMG.E.INC.STRONG.GPU PT, R3, desc[UR4][R2.64], R9 ;  /* 0x80000009020379a8 */ /* 0x001eae00099ef104 */
[----:B------:R-:W2:Y:S01]  /*0080*/  LDC.64 R4, c[0x4][0x10] ;  /* 0x01000400ff047b82 */ /* 0x000ea20000000a00 */
[----:B-1----:R-:W-:-:S02]  /*0090*/  IMAD R7, R7, UR6, R0 ;  /* 0x0000000607077c24 */ /* 0x002fc4000f8e0200 */
[----:B--2---:R-:W-:-:S05]  /*00a0*/  IMAD.WIDE.U32 R4, R3, 0x4, R4 ;  /* 0x0000000403047825 */ /* 0x004fca00078e0004 */
[----:B------:R-:W-:Y:S01]  /*00b0*/  STG.E desc[UR4][R4.64], R7 ;  /* 0x0000000704007986 */ /* 0x000fe2000c101904 */
[----:B------:R-:W-:Y:S05]  /*00c0*/  EXIT ;  /* 0x000000000000794d */ /* 0x000fea0003800000 */
.L_x_2:
        /* <DEDUP_REMOVED lines=11> */
.L_x_4:


//--------------------- .nv.global.init           --------------------------
	.section	.nv.global.init,"aw",@progbits
.nv.global.init:
	.type		$str,@object
	.size		$str,(.L_2 - $str)
$str:
        /*0000*/ 	.byte	0x6e, 0x75, 0x6d, 0x62, 0x65, 0x72, 0x20, 0x6f, 0x66, 0x20, 0x65, 0x6c, 0x65, 0x6d, 0x65, 0x6e
        /*0010*/ 	.byte	0x74, 0x73, 0x20, 0x69, 0x6e, 0x20, 0x77, 0x6f, 0x72, 0x6b, 0x6c, 0x69, 0x73, 0x74, 0x3a, 0x20
        /*0020*/ 	.byte	0x25, 0x64, 0x0a, 0x00
.L_2:


//--------------------- .nv.shared.reserved.0     --------------------------
	.section	.nv.shared.reserved.0,"aw",@nobits
	.weak		__nv_reservedSMEM_offset_0_alias
	.size		__nv_reservedSMEM_offset_0_alias, 0, 64
	.other		__nv_reservedSMEM_offset_0_alias,@"STO_CUDA_RESERVED_SHARED STV_DEFAULT"
__nv_reservedSMEM_offset_0_alias:
	.zero		0
	.zero		64


//--------------------- .nv.global                --------------------------
	.section	.nv.global,"aw",@nobits
	.align	4
.nv.global:
	.type		wlsize,@object
	.size		wlsize,(worklist - wlsize)
wlsize:
	.zero		4
	.type		worklist,@object
	.size		worklist,(.L_1 - worklist)
worklist:
	.zero		40000
.L_1:


//--------------------- .nv.constant0._Z2k2v      --------------------------
	.section	.nv.constant0._Z2k2v,"a",@progbits
	.sectionflags	@""
	.align	4
.nv.constant0._Z2k2v:
	.zero		896


//--------------------- .nv.constant0._Z2k1v      --------------------------
	.section	.nv.constant0._Z2k1v,"a",@progbits
	.sectionflags	@""
	.align	4
.nv.constant0._Z2k1v:
	.zero		896


//--------------------- SYMBOLS --------------------------

	.type		.nv.reservedSmem.offset0,@object
	.size		.nv.reservedSmem.offset0,0x4
	.type		vprintf,@function
